	.headerflags	@"EF_CUDA_TEXMODE_UNIFIED EF_CUDA_64BIT_ADDRESS EF_CUDA_ACCELERATORS EF_CUDA_SM90 EF_CUDA_VIRTUAL_SM(EF_CUDA_SM90)"
	.elftype	@"ET_EXEC"


//--------------------- .nv.info                  --------------------------
	.section	.nv.info,"",@"SHT_CUDA_INFO"
	.align	4


	//----- nvinfo : EIATTR_REGCOUNT
	.align		4
        /*0000*/ 	.byte	0x04, 0x2f
        /*0002*/ 	.short	(.L_1 - .L_0)
	.align		4
.L_0:
        /*0004*/ 	.word	index@(triton_poi_fused_cat_0)
        /*0008*/ 	.word	0x00000010


	//----- nvinfo : EIATTR_MIN_STACK_SIZE
	.align		4
.L_1:
        /*000c*/ 	.byte	0x04, 0x12
        /*000e*/ 	.short	(.L_3 - .L_2)
	.align		4
.L_2:
        /*0010*/ 	.word	index@(triton_poi_fused_cat_0)
        /*0014*/ 	.word	0x00000000


	//----- nvinfo : EIATTR_FRAME_SIZE
	.align		4
.L_3:
        /*0018*/ 	.byte	0x04, 0x11
        /*001a*/ 	.short	(.L_5 - .L_4)
	.align		4
.L_4:
        /*001c*/ 	.word	index@(triton_poi_fused_cat_0)
        /*0020*/ 	.word	0x00000000


	//----- nvinfo : EIATTR_MIN_STACK_SIZE
	.align		4
.L_5:
        /*0024*/ 	.byte	0x04, 0x12
        /*0026*/ 	.short	(.L_7 - .L_6)
	.align		4
.L_6:
        /*0028*/ 	.word	index@(triton_poi_fused_cat_0)
        /*002c*/ 	.word	0x00000000
.L_7:


//--------------------- .nv.info.triton_poi_fused_cat_0 --------------------------
	.section	.nv.info.triton_poi_fused_cat_0,"",@"SHT_CUDA_INFO"
	.sectionflags	@""
	.align	4


	//----- nvinfo : EIATTR_CUDA_API_VERSION
	.align		4
        /*0000*/ 	.byte	0x04, 0x37
        /*0002*/ 	.short	(.L_9 - .L_8)
.L_8:
        /*0004*/ 	.word	0x0000007c


	//----- nvinfo : EIATTR_KPARAM_INFO
	.align		4
.L_9:
        /*0008*/ 	.byte	0x04, 0x17
        /*000a*/ 	.short	(.L_11 - .L_10)
.L_10:
        /*000c*/ 	.word	0x00000000
        /*0010*/ 	.short	0x0004
        /*0012*/ 	.short	0x0020
        /*0014*/ 	.byte	0x00, 0xf0, 0x11, 0x00


	//----- nvinfo : EIATTR_KPARAM_INFO
	.align		4
.L_11:
        /*0018*/ 	.byte	0x04, 0x17
        /*001a*/ 	.short	(.L_13 - .L_12)
.L_12:
        /*001c*/ 	.word	0x00000000
        /*0020*/ 	.short	0x0003
        /*0022*/ 	.short	0x0018
        /*0024*/ 	.byte	0x00, 0xf4, 0x21, 0x00


	//----- nvinfo : EIATTR_KPARAM_INFO
	.align		4
.L_13:
        /*0028*/ 	.byte	0x04, 0x17
        /*002a*/ 	.short	(.L_15 - .L_14)
.L_14:
        /*002c*/ 	.word	0x00000000
        /*0030*/ 	.short	0x0002
        /*0032*/ 	.short	0x0010
        /*0034*/ 	.byte	0x00, 0xf4, 0x21, 0x00


	//----- nvinfo : EIATTR_KPARAM_INFO
	.align		4
.L_15:
        /*0038*/ 	.byte	0x04, 0x17
        /*003a*/ 	.short	(.L_17 - .L_16)
.L_16:
        /*003c*/ 	.word	0x00000000
        /*0040*/ 	.short	0x0001
        /*0042*/ 	.short	0x0008
        /*0044*/ 	.byte	0x00, 0xf4, 0x21, 0x00


	//----- nvinfo : EIATTR_KPARAM_INFO
	.align		4
.L_17:
        /*0048*/ 	.byte	0x04, 0x17
        /*004a*/ 	.short	(.L_19 - .L_18)
.L_18:
        /*004c*/ 	.word	0x00000000
        /*0050*/ 	.short	0x0000
        /*0052*/ 	.short	0x0000
        /*0054*/ 	.byte	0x00, 0xf4, 0x21, 0x00


	//----- nvinfo : EIATTR_SPARSE_MMA_MASK
	.align		4
.L_19:
        /*0058*/ 	.byte	0x03, 0x50
        /*005a*/ 	.short	0x0000


	//----- nvinfo : EIATTR_MAXREG_COUNT
	.align		4
        /*005c*/ 	.byte	0x03, 0x1b
        /*005e*/ 	.short	0x00ff


	//----- nvinfo : EIATTR_EXIT_INSTR_OFFSETS
	.align		4
        /*0060*/ 	.byte	0x04, 0x1c
        /*0062*/ 	.short	(.L_21 - .L_20)


	//   ....[0]....
.L_20:
        /*0064*/ 	.word	0x000002f0


	//   ....[1]....
        /*0068*/ 	.word	0x00000310


	//----- nvinfo : EIATTR_REQNTID
	.align		4
.L_21:
        /*006c*/ 	.byte	0x04, 0x10
        /*006e*/ 	.short	(.L_23 - .L_22)
.L_22:
        /*0070*/ 	.word	0x00000080
        /*0074*/ 	.word	0x00000001
        /*0078*/ 	.word	0x00000001


	//----- nvinfo : EIATTR_CBANK_PARAM_SIZE
	.align		4
.L_23:
        /*007c*/ 	.byte	0x03, 0x19
        /*007e*/ 	.short	0x0024


	//----- nvinfo : EIATTR_PARAM_CBANK
	.align		4
        /*0080*/ 	.byte	0x04, 0x0a
        /*0082*/ 	.short	(.L_25 - .L_24)
	.align		4
.L_24:
        /*0084*/ 	.word	index@(.nv.constant0.triton_poi_fused_cat_0)
        /*0088*/ 	.short	0x0210
        /*008a*/ 	.short	0x0024


	//----- nvinfo : EIATTR_SW_WAR
	.align		4
.L_25:
        /*008c*/ 	.byte	0x04, 0x36
        /*008e*/ 	.short	(.L_27 - .L_26)
.L_26:
        /*0090*/ 	.word	0x00000008
.L_27:


//--------------------- .nv.callgraph             --------------------------
	.section	.nv.callgraph,"",@"SHT_CUDA_CALLGRAPH"
	.align	4
	.sectionentsize	8
	.align		4
        /*0000*/ 	.word	0x00000000
	.align		4
        /*0004*/ 	.word	0xffffffff
	.align		4
        /*0008*/ 	.word	0x00000000
	.align		4
        /*000c*/ 	.word	0xfffffffe
	.align		4
        /*0010*/ 	.word	0x00000000
	.align		4
        /*0014*/ 	.word	0xfffffffd
	.align		4
        /*0018*/ 	.word	0x00000000
	.align		4
        /*001c*/ 	.word	0xfffffffc


//--------------------- .text.triton_poi_fused_cat_0 --------------------------
	.section	.text.triton_poi_fused_cat_0,"ax",@progbits
	.align	128
        .global         triton_poi_fused_cat_0
        .type           triton_poi_fused_cat_0,@function
        .size           triton_poi_fused_cat_0,(.L_x_1 - triton_poi_fused_cat_0)
        .other          triton_poi_fused_cat_0,@"STO_CUDA_ENTRY STV_DEFAULT"
triton_poi_fused_cat_0:
.text.triton_poi_fused_cat_0:
[----:B------:R-:W0:Y:S02]  /*0000*/  LDC R1, c[0x0][0x28] ;  /* 0x00000a00ff017b82 */ /* 0x000e240000000800 */
[----:B------:R-:W1:Y:S01]  /*0010*/  S2R R0, SR_TID.X ;  /* 0x0000000000007919 */ /* 0x000e620000002100 */
[----:B------:R-:W2:Y:S01]  /*0020*/  LDC.64 R6, c[0x0][0x218] ;  /* 0x00008600ff067b82 */ /* 0x000ea20000000a00 */
[----:B------:R-:W-:Y:S01]  /*0030*/  ULDC.64 UR4, c[0x0][0x208] ;  /* 0x0000820000047ab9 */ /* 0x000fe20000000a00 */
[----:B------:R-:W3:Y:S06]  /*0040*/  S2R R3, SR_CTAID.X ;  /* 0x0000000000037919 */ /* 0x000eec0000002500 */
[----:B------:R-:W4:Y:S01]  /*0050*/  LDC.64 R4, c[0x0][0x220] ;  /* 0x00008800ff047b82 */ /* 0x000f220000000a00 */
[----:B-1----:R-:W-:-:S02]  /*0060*/  LOP3.LUT R0, R0, 0x7f, RZ, 0xc0, !PT ;  /* 0x0000007f00007812 */ /* 0x002fc400078ec0ff */
[----:B---3--:R-:W-:-:S03]  /*0070*/  SHF.R.S32.HI R2, RZ, 0x18, R3 ;  /* 0x00000018ff027819 */ /* 0x008fc60000011403 */
[----:B------:R-:W-:Y:S01]  /*0080*/  IMAD R0, R3, 0x80, R0 ;  /* 0x0000008003007824 */ /* 0x000fe200078e0200 */
[----:B------:R-:W-:-:S04]  /*0090*/  SGXT R3, R2, 0x1 ;  /* 0x000000010203781a */ /* 0x000fc80000000200 */
[----:B------:R-:W-:Y:S02]  /*00a0*/  SHF.R.S32.HI R11, RZ, 0x1f, R0 ;  /* 0x0000001fff0b7819 */ /* 0x000fe40000011400 */
[-C--:B------:R-:W-:Y:S02]  /*00b0*/  LEA.HI R8, R3, R0.reuse, RZ, 0x4 ;  /* 0x0000000003087211 */ /* 0x080fe400078f20ff */
[----:B------:R-:W-:Y:S01]  /*00c0*/  LEA.HI R11, R11, R0, RZ, 0x7 ;  /* 0x000000000b0b7211 */ /* 0x000fe200078f38ff */
[----:B------:R-:W1:Y:S01]  /*00d0*/  LDC.64 R2, c[0x0][0x210] ;  /* 0x00008400ff027b82 */ /* 0x000e620000000a00 */
[----:B------:R-:W-:Y:S02]  /*00e0*/  SHF.R.S32.HI R9, RZ, 0x4, R8 ;  /* 0x00000004ff097819 */ /* 0x000fe40000011408 */
[----:B------:R-:W-:Y:S02]  /*00f0*/  LOP3.LUT R13, R8, 0xfffffff0, RZ, 0xc0, !PT ;  /* 0xfffffff0080d7812 */ /* 0x000fe400078ec0ff */
[----:B------:R-:W-:-:S02]  /*0100*/  LEA.HI R10, R9, R9, RZ, 0x3 ;  /* 0x00000009090a7211 */ /* 0x000fc400078f18ff */
[----:B------:R-:W-:Y:S01]  /*0110*/  SHF.R.S32.HI R8, RZ, 0x7, R11 ;  /* 0x00000007ff087819 */ /* 0x000fe2000001140b */
[----:B------:R-:W-:Y:S01]  /*0120*/  IMAD.IADD R13, R0, 0x1, -R13 ;  /* 0x00000001000d7824 */ /* 0x000fe200078e0a0d */
[----:B------:R-:W-:Y:S02]  /*0130*/  LOP3.LUT R10, R10, 0xfffffff8, RZ, 0xc0, !PT ;  /* 0xfffffff80a0a7812 */ /* 0x000fe400078ec0ff */
[----:B------:R-:W-:Y:S01]  /*0140*/  ISETP.GE.AND P0, PT, R0, 0x200, PT ;  /* 0x000002000000780c */ /* 0x000fe20003f06270 */
[----:B------:R-:W-:Y:S01]  /*0150*/  IMAD R13, R8, 0x40, R13 ;  /* 0x00000040080d7824 */ /* 0x000fe200078e020d */
[----:B------:R-:W-:Y:S01]  /*0160*/  LOP3.LUT R11, R11, 0xffffff80, RZ, 0xc0, !PT ;  /* 0xffffff800b0b7812 */ /* 0x000fe200078ec0ff */
[----:B------:R-:W-:-:S04]  /*0170*/  IMAD.IADD R10, R9, 0x1, -R10 ;  /* 0x00000001090a7824 */ /* 0x000fc800078e0a0a */
[C---:B------:R-:W-:Y:S01]  /*0180*/  VIADD R9, R10.reuse, 0xfffffffc ;  /* 0xfffffffc0a097836 */ /* 0x040fe20000000000 */
[----:B------:R-:W-:Y:S01]  /*0190*/  ISETP.GT.AND P3, PT, R10, 0x3, !P0 ;  /* 0x000000030a00780c */ /* 0x000fe20004764270 */
[----:B------:R-:W-:Y:S01]  /*01a0*/  IMAD.IADD R11, R0, 0x1, -R11 ;  /* 0x00000001000b7824 */ /* 0x000fe200078e0a0b */
[----:B------:R-:W-:Y:S01]  /*01b0*/  ISETP.GE.AND P1, PT, R10, 0x4, PT ;  /* 0x000000040a00780c */ /* 0x000fe20003f26270 */
[C---:B------:R-:W-:Y:S02]  /*01c0*/  IMAD R13, R9.reuse, 0x10, R13 ;  /* 0x00000010090d7824 */ /* 0x040fe400078e020d */
[----:B----4-:R-:W-:Y:S01]  /*01d0*/  IMAD.WIDE R4, R9, 0x4, R4 ;  /* 0x0000000409047825 */ /* 0x010fe200078e0204 */
[----:B------:R-:W-:-:S03]  /*01e0*/  ISETP.LT.AND P2, PT, R0, 0x200, !P1 ;  /* 0x000002000000780c */ /* 0x000fc60004f41270 */
[----:B--2---:R-:W-:Y:S01]  /*01f0*/  IMAD.WIDE R6, R13, 0x4, R6 ;  /* 0x000000040d067825 */ /* 0x004fe200078e0206 */
[----:B------:R-:W-:-:S03]  /*0200*/  CS2R R12, SRZ ;  /* 0x00000000000c7805 */ /* 0x000fc6000001ff00 */
[----:B------:R-:W-:Y:S02]  /*0210*/  IMAD R11, R8, 0x40, R11 ;  /* 0x00000040080b7824 */ /* 0x000fe400078e020b */
[----:B------:R-:W-:Y:S01]  /*0220*/  IMAD.MOV.U32 R10, RZ, RZ, RZ ;  /* 0x000000ffff0a7224 */ /* 0x000fe200078e00ff */
[----:B------:R-:W2:Y:S01]  /*0230*/  @P3 LDG.E.EL R13, desc[UR4][R4.64] ;  /* 0x00000004040d3981 */ /* 0x000ea2000c2e1900 */
[----:B-1----:R-:W-:Y:S01]  /*0240*/  IMAD.WIDE R2, R11, 0x4, R2 ;  /* 0x000000040b027825 */ /* 0x002fe200078e0202 */
[----:B------:R-:W1:Y:S02]  /*0250*/  LDC.64 R8, c[0x0][0x228] ;  /* 0x00008a00ff087b82 */ /* 0x000e640000000a00 */
[----:B------:R-:W3:Y:S04]  /*0260*/  @P3 LDG.E R12, desc[UR4][R6.64] ;  /* 0x00000004060c3981 */ /* 0x000ee8000c1e1900 */
[----:B------:R-:W4:Y:S01]  /*0270*/  @P2 LDG.E R10, desc[UR4][R2.64] ;  /* 0x00000004020a2981 */ /* 0x000f22000c1e1900 */
[----:B-1----:R-:W-:Y:S01]  /*0280*/  IMAD.WIDE R8, R0, 0x4, R8 ;  /* 0x0000000400087825 */ /* 0x002fe200078e0208 */
[----:B--2---:R-:W-:-:S02]  /*0290*/  SEL R13, R13, RZ, P3 ;  /* 0x000000ff0d0d7207 */ /* 0x004fc40001800000 */
[----:B---3--:R-:W-:-:S04]  /*02a0*/  SEL R12, R12, RZ, P3 ;  /* 0x000000ff0c0c7207 */ /* 0x008fc80001800000 */
[C---:B------:R-:W-:Y:S01]  /*02b0*/  FSETP.GEU.AND P3, PT, R12.reuse, -R13, PT ;  /* 0x8000000d0c00720b */ /* 0x040fe20003f6e000 */
[----:B------:R-:W-:Y:S01]  /*02c0*/  FADD R13, R12, R13 ;  /* 0x0000000d0c0d7221 */ /* 0x000fe20000000000 */
[----:B----4-:R-:W-:-:S04]  /*02d0*/  SEL R11, R10, RZ, P2 ;  /* 0x000000ff0a0b7207 */ /* 0x010fc80001000000 */
[----:B------:R-:W-:Y:S01]  /*02e0*/  @P1 FSEL R11, R13, RZ, P3 ;  /* 0x000000ff0d0b1208 */ /* 0x000fe20001800000 */
[----:B------:R-:W-:Y:S06]  /*02f0*/  @P0 EXIT ;  /* 0x000000000000094d */ /* 0x000fec0003800000 */
[----:B------:R-:W-:Y:S01]  /*0300*/  STG.E desc[UR4][R8.64], R11 ;  /* 0x0000000b08007986 */ /* 0x000fe2000c101904 */
[----:B------:R-:W-:Y:S05]  /*0310*/  EXIT ;  /* 0x000000000000794d */ /* 0x000fea0003800000 */
.L_x_0:
[----:B------:R-:W-:-:S00]  /*0320*/  BRA `(.L_x_0) ;  /* 0xfffffffc00fc7947 */ /* 0x000fc0000383ffff */
[----:B------:R-:W-:-:S00]  /*0330*/  NOP ;  /* 0x0000000000007918 */ /* 0x000fc00000000000 */
        /* <DEDUP_REMOVED lines=12> */
.L_x_1:


//--------------------- .nv.constant0.triton_poi_fused_cat_0 --------------------------
	.section	.nv.constant0.triton_poi_fused_cat_0,"a",@progbits
	.sectionflags	@""
	.align	4
.nv.constant0.triton_poi_fused_cat_0:
	.zero		564
